//
// Generated by NVIDIA NVVM Compiler
//
// Compiler Build ID: CL-36424714
// Cuda compilation tools, release 13.0, V13.0.88
// Based on NVVM 20.0.0
//

.version 9.0
.target sm_100
.address_size 64

	// .globl	_Z17reduce_max_kernelPKfPfi
// _ZZ17reduce_max_kernelPKfPfiE5sdata has been demoted
// _ZZ17reduce_sum_kernelPKfPfS0_S1_iE5sdata has been demoted

.visible .entry _Z17reduce_max_kernelPKfPfi(
	.param .u64 .ptr .align 1 _Z17reduce_max_kernelPKfPfi_param_0,
	.param .u64 .ptr .align 1 _Z17reduce_max_kernelPKfPfi_param_1,
	.param .u32 _Z17reduce_max_kernelPKfPfi_param_2
)
{
	.reg .pred 	%p<6>;
	.reg .b32 	%r<14>;
	.reg .b32 	%f<9>;
	.reg .b64 	%rd<9>;
	// demoted variable
	.shared .align 4 .b8 _ZZ17reduce_max_kernelPKfPfiE5sdata[1024];
	ld.param.u64 	%rd1, [_Z17reduce_max_kernelPKfPfi_param_0];
	ld.param.u64 	%rd2, [_Z17reduce_max_kernelPKfPfi_param_1];
	ld.param.u32 	%r8, [_Z17reduce_max_kernelPKfPfi_param_2];
	mov.u32 	%r1, %tid.x;
	mov.u32 	%r2, %ctaid.x;
	mov.u32 	%r13, %ntid.x;
	mad.lo.s32 	%r4, %r2, %r13, %r1;
	setp.ge.s32 	%p1, %r4, %r8;
	mov.f32 	%f8, 0fFF7FFFFF;
	@%p1 bra 	$L__BB0_2;
	cvta.to.global.u64 	%rd3, %rd1;
	mul.wide.s32 	%rd4, %r4, 4;
	add.s64 	%rd5, %rd3, %rd4;
	ld.global.f32 	%f8, [%rd5];
$L__BB0_2:
	shl.b32 	%r9, %r1, 2;
	mov.u32 	%r10, _ZZ17reduce_max_kernelPKfPfiE5sdata;
	add.s32 	%r5, %r10, %r9;
	st.shared.f32 	[%r5], %f8;
	bar.sync 	0;
	setp.lt.u32 	%p2, %r13, 2;
	@%p2 bra 	$L__BB0_6;
$L__BB0_3:
	shr.u32 	%r7, %r13, 1;
	setp.ge.u32 	%p3, %r1, %r7;
	@%p3 bra 	$L__BB0_5;
	ld.shared.f32 	%f4, [%r5];
	shl.b32 	%r11, %r7, 2;
	add.s32 	%r12, %r5, %r11;
	ld.shared.f32 	%f5, [%r12];
	max.f32 	%f6, %f4, %f5;
	st.shared.f32 	[%r5], %f6;
$L__BB0_5:
	bar.sync 	0;
	setp.gt.u32 	%p4, %r13, 3;
	mov.u32 	%r13, %r7;
	@%p4 bra 	$L__BB0_3;
$L__BB0_6:
	setp.ne.s32 	%p5, %r1, 0;
	@%p5 bra 	$L__BB0_8;
	ld.shared.f32 	%f7, [_ZZ17reduce_max_kernelPKfPfiE5sdata];
	cvta.to.global.u64 	%rd6, %rd2;
	mul.wide.u32 	%rd7, %r2, 4;
	add.s64 	%rd8, %rd6, %rd7;
	st.global.f32 	[%rd8], %f7;
$L__BB0_8:
	ret;

}
	// .globl	_Z17reduce_sum_kernelPKfPfS0_S1_i
.visible .entry _Z17reduce_sum_kernelPKfPfS0_S1_i(
	.param .u64 .ptr .align 1 _Z17reduce_sum_kernelPKfPfS0_S1_i_param_0,
	.param .u64 .ptr .align 1 _Z17reduce_sum_kernelPKfPfS0_S1_i_param_1,
	.param .u64 .ptr .align 1 _Z17reduce_sum_kernelPKfPfS0_S1_i_param_2,
	.param .u64 .ptr .align 1 _Z17reduce_sum_kernelPKfPfS0_S1_i_param_3,
	.param .u32 _Z17reduce_sum_kernelPKfPfS0_S1_i_param_4
)
{
	.reg .pred 	%p<6>;
	.reg .b32 	%r<16>;
	.reg .b32 	%f<23>;
	.reg .b64 	%rd<14>;
	// demoted variable
	.shared .align 4 .b8 _ZZ17reduce_sum_kernelPKfPfS0_S1_iE5sdata[1024];
	ld.param.u64 	%rd1, [_Z17reduce_sum_kernelPKfPfS0_S1_i_param_0];
	ld.param.u64 	%rd2, [_Z17reduce_sum_kernelPKfPfS0_S1_i_param_1];
	ld.param.u64 	%rd3, [_Z17reduce_sum_kernelPKfPfS0_S1_i_param_2];
	ld.param.u64 	%rd4, [_Z17reduce_sum_kernelPKfPfS0_S1_i_param_3];
	ld.param.u32 	%r8, [_Z17reduce_sum_kernelPKfPfS0_S1_i_param_4];
	mov.u32 	%r1, %tid.x;
	mov.u32 	%r2, %ctaid.x;
	mov.u32 	%r15, %ntid.x;
	mad.lo.s32 	%r4, %r2, %r15, %r1;
	setp.ge.s32 	%p1, %r4, %r8;
	mov.f32 	%f22, 0f00000000;
	@%p1 bra 	$L__BB1_2;
	cvta.to.global.u64 	%rd5, %rd3;
	cvta.to.global.u64 	%rd6, %rd1;
	cvta.to.global.u64 	%rd7, %rd2;
	ld.global.f32 	%f4, [%rd5];
	mul.wide.s32 	%rd8, %r4, 4;
	add.s64 	%rd9, %rd6, %rd8;
	ld.global.f32 	%f5, [%rd9];
	sub.f32 	%f6, %f5, %f4;
	fma.rn.f32 	%f7, %f6, 0f3BBB989D, 0f3F000000;
	cvt.sat.f32.f32 	%f8, %f7;
	mov.f32 	%f9, 0f4B400001;
	mov.f32 	%f10, 0f437C0000;
	fma.rm.f32 	%f11, %f8, %f10, %f9;
	add.f32 	%f12, %f11, 0fCB40007F;
	neg.f32 	%f13, %f12;
	fma.rn.f32 	%f14, %f6, 0f3FB8AA3B, %f13;
	fma.rn.f32 	%f15, %f6, 0f32A57060, %f14;
	mov.b32 	%r9, %f11;
	shl.b32 	%r10, %r9, 23;
	mov.b32 	%f16, %r10;
	ex2.approx.ftz.f32 	%f17, %f15;
	mul.f32 	%f22, %f17, %f16;
	add.s64 	%rd10, %rd7, %rd8;
	st.global.f32 	[%rd10], %f22;
$L__BB1_2:
	shl.b32 	%r11, %r1, 2;
	mov.u32 	%r12, _ZZ17reduce_sum_kernelPKfPfS0_S1_iE5sdata;
	add.s32 	%r5, %r12, %r11;
	st.shared.f32 	[%r5], %f22;
	bar.sync 	0;
	setp.lt.u32 	%p2, %r15, 2;
	@%p2 bra 	$L__BB1_6;
$L__BB1_3:
	shr.u32 	%r7, %r15, 1;
	setp.ge.u32 	%p3, %r1, %r7;
	@%p3 bra 	$L__BB1_5;
	shl.b32 	%r13, %r7, 2;
	add.s32 	%r14, %r5, %r13;
	ld.shared.f32 	%f18, [%r14];
	ld.shared.f32 	%f19, [%r5];
	add.f32 	%f20, %f18, %f19;
	st.shared.f32 	[%r5], %f20;
$L__BB1_5:
	bar.sync 	0;
	setp.gt.u32 	%p4, %r15, 3;
	mov.u32 	%r15, %r7;
	@%p4 bra 	$L__BB1_3;
$L__BB1_6:
	setp.ne.s32 	%p5, %r1, 0;
	@%p5 bra 	$L__BB1_8;
	ld.shared.f32 	%f21, [_ZZ17reduce_sum_kernelPKfPfS0_S1_iE5sdata];
	cvta.to.global.u64 	%rd11, %rd4;
	mul.wide.u32 	%rd12, %r2, 4;
	add.s64 	%rd13, %rd11, %rd12;
	st.global.f32 	[%rd13], %f21;
$L__BB1_8:
	ret;

}
	// .globl	_Z16normalize_kernelPfPKfi
.visible .entry _Z16normalize_kernelPfPKfi(
	.param .u64 .ptr .align 1 _Z16normalize_kernelPfPKfi_param_0,
	.param .u64 .ptr .align 1 _Z16normalize_kernelPfPKfi_param_1,
	.param .u32 _Z16normalize_kernelPfPKfi_param_2
)
{
	.reg .pred 	%p<2>;
	.reg .b32 	%r<6>;
	.reg .b32 	%f<4>;
	.reg .b64 	%rd<7>;

	ld.param.u64 	%rd1, [_Z16normalize_kernelPfPKfi_param_0];
	ld.param.u64 	%rd2, [_Z16normalize_kernelPfPKfi_param_1];
	ld.param.u32 	%r2, [_Z16normalize_kernelPfPKfi_param_2];
	mov.u32 	%r3, %ctaid.x;
	mov.u32 	%r4, %ntid.x;
	mov.u32 	%r5, %tid.x;
	mad.lo.s32 	%r1, %r3, %r4, %r5;
	setp.ge.s32 	%p1, %r1, %r2;
	@%p1 bra 	$L__BB2_2;
	cvta.to.global.u64 	%rd3, %rd1;
	cvta.to.global.u64 	%rd4, %rd2;
	mul.wide.s32 	%rd5, %r1, 4;
	add.s64 	%rd6, %rd3, %rd5;
	ld.global.f32 	%f1, [%rd6];
	ld.global.f32 	%f2, [%rd4];
	div.rn.f32 	%f3, %f1, %f2;
	st.global.f32 	[%rd6], %f3;
$L__BB2_2:
	ret;

}


// ===== COMPILED SASS (sm_100) =====

	.target	sm_100

	.elftype	@"ET_EXEC"


//--------------------- .note.nv.tkinfo           --------------------------
	.section	.note.nv.tkinfo,"",@"SHT_NOTE"
	.sectionflags	@"SHF_NOTE_NV_TKINFO"
	.tkinfo
        /*0018*/ 	.word	0x00000002
        /*0030*/ 	.string	""
        /*0030*/ 	.string	"ptxas"
        /*0030*/ 	.string	"Cuda compilation tools, release 13.0, V13.0.88"
        /*0030*/ 	.string	"Build cuda_13.0.r13.0/compiler.36424714_0"
        /*0030*/ 	.string	"-arch sm_100 -m 64 "



//--------------------- .note.nv.cuinfo           --------------------------
	.section	.note.nv.cuinfo,"",@"SHT_NOTE"
	.sectionflags	@"SHF_NOTE_NV_CUINFO"
        /*0018*/ 	.short	0x0002
        /*001a*/ 	.short	0x0064
        /*001c*/ 	.short	0x0082
	.zero		2


//--------------------- .nv.info                  --------------------------
	.section	.nv.info,"",@"SHT_CUDA_INFO"
	.align	4


	//----- nvinfo : EIATTR_REGCOUNT
	.align		4
        /*0000*/ 	.byte	0x04, 0x2f
        /*0002*/ 	.short	(.L_1 - .L_0)
	.align		4
.L_0:
        /*0004*/ 	.word	index@(_Z17reduce_max_kernelPKfPfi)
        /*0008*/ 	.word	0x0000000a


	//----- nvinfo : EIATTR_FRAME_SIZE
	.align		4
.L_1:
        /*000c*/ 	.byte	0x04, 0x11
        /*000e*/ 	.short	(.L_3 - .L_2)
	.align		4
.L_2:
        /*0010*/ 	.word	index@(_Z17reduce_max_kernelPKfPfi)
        /*0014*/ 	.word	0x00000000


	//----- nvinfo : EIATTR_REGCOUNT
	.align		4
.L_3:
        /*0018*/ 	.byte	0x04, 0x2f
        /*001a*/ 	.short	(.L_5 - .L_4)
	.align		4
.L_4:
        /*001c*/ 	.word	index@(_Z17reduce_sum_kernelPKfPfS0_S1_i)
        /*0020*/ 	.word	0x00000010


	//----- nvinfo : EIATTR_FRAME_SIZE
	.align		4
.L_5:
        /*0024*/ 	.byte	0x04, 0x11
        /*0026*/ 	.short	(.L_7 - .L_6)
	.align		4
.L_6:
        /*0028*/ 	.word	index@(_Z17reduce_sum_kernelPKfPfS0_S1_i)
        /*002c*/ 	.word	0x00000000


	//----- nvinfo : EIATTR_REGCOUNT
	.align		4
.L_7:
        /*0030*/ 	.byte	0x04, 0x2f
        /*0032*/ 	.short	(.L_9 - .L_8)
	.align		4
.L_8:
        /*0034*/ 	.word	index@(_Z16normalize_kernelPfPKfi)
        /*0038*/ 	.word	0x00000010


	//----- nvinfo : EIATTR_FRAME_SIZE
	.align		4
.L_9:
        /*003c*/ 	.byte	0x04, 0x11
        /*003e*/ 	.short	(.L_11 - .L_10)
	.align		4
.L_10:
        /*0040*/ 	.word	index@($__internal_0_$__cuda_sm3x_div_rn_noftz_f32_slowpath)
        /*0044*/ 	.word	0x00000000


	//----- nvinfo : EIATTR_FRAME_SIZE
	.align		4
.L_11:
        /*0048*/ 	.byte	0x04, 0x11
        /*004a*/ 	.short	(.L_13 - .L_12)
	.align		4
.L_12:
        /*004c*/ 	.word	index@(_Z16normalize_kernelPfPKfi)
        /*0050*/ 	.word	0x00000000


	//----- nvinfo : EIATTR_MIN_STACK_SIZE
	.align		4
.L_13:
        /*0054*/ 	.byte	0x04, 0x12
        /*0056*/ 	.short	(.L_15 - .L_14)
	.align		4
.L_14:
        /*0058*/ 	.word	index@(_Z16normalize_kernelPfPKfi)
        /*005c*/ 	.word	0x00000000


	//----- nvinfo : EIATTR_MIN_STACK_SIZE
	.align		4
.L_15:
        /*0060*/ 	.byte	0x04, 0x12
        /*0062*/ 	.short	(.L_17 - .L_16)
	.align		4
.L_16:
        /*0064*/ 	.word	index@(_Z17reduce_sum_kernelPKfPfS0_S1_i)
        /*0068*/ 	.word	0x00000000


	//----- nvinfo : EIATTR_MIN_STACK_SIZE
	.align		4
.L_17:
        /*006c*/ 	.byte	0x04, 0x12
        /*006e*/ 	.short	(.L_19 - .L_18)
	.align		4
.L_18:
        /*0070*/ 	.word	index@(_Z17reduce_max_kernelPKfPfi)
        /*0074*/ 	.word	0x00000000
.L_19:


//--------------------- .nv.compat                --------------------------
	.section	.nv.compat,"",@"SHT_CUDA_COMPAT_INFO"
	.align	4
        /*0000*/ 	.byte	0x02, 0x09, 0x00, 0x00, 0x02, 0x02, 0x01, 0x00, 0x02, 0x05, 0x05, 0x00, 0x03, 0x07, 0x01, 0x01
        /*0010*/ 	.byte	0x02, 0x03, 0x00, 0x00, 0x02, 0x06, 0x01, 0x00, 0x04, 0x0b, 0x08, 0x00, 0x01, 0x00, 0x00, 0x00
        /*0020*/ 	.byte	0x00, 0x00, 0x00, 0x00


//--------------------- .nv.info._Z16normalize_kernelPfPKfi --------------------------
	.section	.nv.info._Z16normalize_kernelPfPKfi,"",@"SHT_CUDA_INFO"
	.sectionflags	@""
	.align	4


	//----- nvinfo : EIATTR_CUDA_API_VERSION
	.align		4
        /*0000*/ 	.byte	0x04, 0x37
        /*0002*/ 	.short	(.L_21 - .L_20)
.L_20:
        /*0004*/ 	.word	0x00000082


	//----- nvinfo : EIATTR_KPARAM_INFO
	.align		4
.L_21:
        /*0008*/ 	.byte	0x04, 0x17
        /*000a*/ 	.short	(.L_23 - .L_22)
.L_22:
        /*000c*/ 	.word	0x00000000
        /*0010*/ 	.short	0x0002
        /*0012*/ 	.short	0x0010
        /*0014*/ 	.byte	0x00, 0xf0, 0x11, 0x00


	//----- nvinfo : EIATTR_KPARAM_INFO
	.align		4
.L_23:
        /*0018*/ 	.byte	0x04, 0x17
        /*001a*/ 	.short	(.L_25 - .L_24)
.L_24:
        /*001c*/ 	.word	0x00000000
        /*0020*/ 	.short	0x0001
        /*0022*/ 	.short	0x0008
        /*0024*/ 	.byte	0x00, 0xf5, 0x21, 0x00


	//----- nvinfo : EIATTR_KPARAM_INFO
	.align		4
.L_25:
        /*0028*/ 	.byte	0x04, 0x17
        /*002a*/ 	.short	(.L_27 - .L_26)
.L_26:
        /*002c*/ 	.word	0x00000000
        /*0030*/ 	.short	0x0000
        /*0032*/ 	.short	0x0000
        /*0034*/ 	.byte	0x00, 0xf5, 0x21, 0x00


	//----- nvinfo : EIATTR_SPARSE_MMA_MASK
	.align		4
.L_27:
        /*0038*/ 	.byte	0x03, 0x50
        /*003a*/ 	.short	0x0000


	//----- nvinfo : EIATTR_MAXREG_COUNT
	.align		4
        /*003c*/ 	.byte	0x03, 0x1b
        /*003e*/ 	.short	0x00ff


	//----- nvinfo : EIATTR_MERCURY_ISA_VERSION
	.align		4
        /*0040*/ 	.byte	0x03, 0x5f
        /*0042*/ 	.short	0x0101


	//----- nvinfo : EIATTR_VRC_CTA_INIT_COUNT
	.align		4
        /*0044*/ 	.byte	0x02, 0x4a
	.zero		1
	.zero		1


	//----- nvinfo : EIATTR_EXIT_INSTR_OFFSETS
	.align		4
        /*0048*/ 	.byte	0x04, 0x1c
        /*004a*/ 	.short	(.L_29 - .L_28)


	//   ....[0]....
.L_28:
        /*004c*/ 	.word	0x00000070


	//   ....[1]....
        /*0050*/ 	.word	0x000001c0


	//----- nvinfo : EIATTR_CRS_STACK_SIZE
	.align		4
.L_29:
        /*0054*/ 	.byte	0x04, 0x1e
        /*0056*/ 	.short	(.L_31 - .L_30)
.L_30:
        /*0058*/ 	.word	0x00000000


	//----- nvinfo : EIATTR_CBANK_PARAM_SIZE
	.align		4
.L_31:
        /*005c*/ 	.byte	0x03, 0x19
        /*005e*/ 	.short	0x0014


	//----- nvinfo : EIATTR_PARAM_CBANK
	.align		4
        /*0060*/ 	.byte	0x04, 0x0a
        /*0062*/ 	.short	(.L_33 - .L_32)
	.align		4
.L_32:
        /*0064*/ 	.word	index@(.nv.constant0._Z16normalize_kernelPfPKfi)
        /*0068*/ 	.short	0x0380
        /*006a*/ 	.short	0x0014


	//----- nvinfo : EIATTR_SW_WAR
	.align		4
.L_33:
        /*006c*/ 	.byte	0x04, 0x36
        /*006e*/ 	.short	(.L_35 - .L_34)
.L_34:
        /*0070*/ 	.word	0x00000008
.L_35:


//--------------------- .nv.info._Z17reduce_sum_kernelPKfPfS0_S1_i --------------------------
	.section	.nv.info._Z17reduce_sum_kernelPKfPfS0_S1_i,"",@"SHT_CUDA_INFO"
	.sectionflags	@""
	.align	4


	//----- nvinfo : EIATTR_CUDA_API_VERSION
	.align		4
        /*0000*/ 	.byte	0x04, 0x37
        /*0002*/ 	.short	(.L_37 - .L_36)
.L_36:
        /*0004*/ 	.word	0x00000082


	//----- nvinfo : EIATTR_KPARAM_INFO
	.align		4
.L_37:
        /*0008*/ 	.byte	0x04, 0x17
        /*000a*/ 	.short	(.L_39 - .L_38)
.L_38:
        /*000c*/ 	.word	0x00000000
        /*0010*/ 	.short	0x0004
        /*0012*/ 	.short	0x0020
        /*0014*/ 	.byte	0x00, 0xf0, 0x11, 0x00


	//----- nvinfo : EIATTR_KPARAM_INFO
	.align		4
.L_39:
        /*0018*/ 	.byte	0x04, 0x17
        /*001a*/ 	.short	(.L_41 - .L_40)
.L_40:
        /*001c*/ 	.word	0x00000000
        /*0020*/ 	.short	0x0003
        /*0022*/ 	.short	0x0018
        /*0024*/ 	.byte	0x00, 0xf5, 0x21, 0x00


	//----- nvinfo : EIATTR_KPARAM_INFO
	.align		4
.L_41:
        /*0028*/ 	.byte	0x04, 0x17
        /*002a*/ 	.short	(.L_43 - .L_42)
.L_42:
        /*002c*/ 	.word	0x00000000
        /*0030*/ 	.short	0x0002
        /*0032*/ 	.short	0x0010
        /*0034*/ 	.byte	0x00, 0xf5, 0x21, 0x00


	//----- nvinfo : EIATTR_KPARAM_INFO
	.align		4
.L_43:
        /*0038*/ 	.byte	0x04, 0x17
        /*003a*/ 	.short	(.L_45 - .L_44)
.L_44:
        /*003c*/ 	.word	0x00000000
        /*0040*/ 	.short	0x0001
        /*0042*/ 	.short	0x0008
        /*0044*/ 	.byte	0x00, 0xf5, 0x21, 0x00


	//----- nvinfo : EIATTR_KPARAM_INFO
	.align		4
.L_45:
        /*0048*/ 	.byte	0x04, 0x17
        /*004a*/ 	.short	(.L_47 - .L_46)
.L_46:
        /*004c*/ 	.word	0x00000000
        /*0050*/ 	.short	0x0000
        /*0052*/ 	.short	0x0000
        /*0054*/ 	.byte	0x00, 0xf5, 0x21, 0x00


	//----- nvinfo : EIATTR_SPARSE_MMA_MASK
	.align		4
.L_47:
        /*0058*/ 	.byte	0x03, 0x50
        /*005a*/ 	.short	0x0000


	//----- nvinfo : EIATTR_MAXREG_COUNT
	.align		4
        /*005c*/ 	.byte	0x03, 0x1b
        /*005e*/ 	.short	0x00ff


	//----- nvinfo : EIATTR_NUM_BARRIERS
	.align		4
        /*0060*/ 	.byte	0x02, 0x4c
        /*0062*/ 	.byte	0x01
	.zero		1


	//----- nvinfo : EIATTR_MERCURY_ISA_VERSION
	.align		4
        /*0064*/ 	.byte	0x03, 0x5f
        /*0066*/ 	.short	0x0101


	//----- nvinfo : EIATTR_VRC_CTA_INIT_COUNT
	.align		4
        /*0068*/ 	.byte	0x02, 0x4a
	.zero		1
	.zero		1


	//----- nvinfo : EIATTR_EXIT_INSTR_OFFSETS
	.align		4
        /*006c*/ 	.byte	0x04, 0x1c
        /*006e*/ 	.short	(.L_49 - .L_48)


	//   ....[0]....
.L_48:
        /*0070*/ 	.word	0x00000310


	//   ....[1]....
        /*0074*/ 	.word	0x00000390


	//----- nvinfo : EIATTR_CBANK_PARAM_SIZE
	.align		4
.L_49:
        /*0078*/ 	.byte	0x03, 0x19
        /*007a*/ 	.short	0x0024


	//----- nvinfo : EIATTR_PARAM_CBANK
	.align		4
        /*007c*/ 	.byte	0x04, 0x0a
        /*007e*/ 	.short	(.L_51 - .L_50)
	.align		4
.L_50:
        /*0080*/ 	.word	index@(.nv.constant0._Z17reduce_sum_kernelPKfPfS0_S1_i)
        /*0084*/ 	.short	0x0380
        /*0086*/ 	.short	0x0024


	//----- nvinfo : EIATTR_SW_WAR
	.align		4
.L_51:
        /*0088*/ 	.byte	0x04, 0x36
        /*008a*/ 	.short	(.L_53 - .L_52)
.L_52:
        /*008c*/ 	.word	0x00000008
.L_53:


//--------------------- .nv.info._Z17reduce_max_kernelPKfPfi --------------------------
	.section	.nv.info._Z17reduce_max_kernelPKfPfi,"",@"SHT_CUDA_INFO"
	.sectionflags	@""
	.align	4


	//----- nvinfo : EIATTR_CUDA_API_VERSION
	.align		4
        /*0000*/ 	.byte	0x04, 0x37
        /*0002*/ 	.short	(.L_55 - .L_54)
.L_54:
        /*0004*/ 	.word	0x00000082


	//----- nvinfo : EIATTR_KPARAM_INFO
	.align		4
.L_55:
        /*0008*/ 	.byte	0x04, 0x17
        /*000a*/ 	.short	(.L_57 - .L_56)
.L_56:
        /*000c*/ 	.word	0x00000000
        /*0010*/ 	.short	0x0002
        /*0012*/ 	.short	0x0010
        /*0014*/ 	.byte	0x00, 0xf0, 0x11, 0x00


	//----- nvinfo : EIATTR_KPARAM_INFO
	.align		4
.L_57:
        /*0018*/ 	.byte	0x04, 0x17
        /*001a*/ 	.short	(.L_59 - .L_58)
.L_58:
        /*001c*/ 	.word	0x00000000
        /*0020*/ 	.short	0x0001
        /*0022*/ 	.short	0x0008
        /*0024*/ 	.byte	0x00, 0xf5, 0x21, 0x00


	//----- nvinfo : EIATTR_KPARAM_INFO
	.align		4
.L_59:
        /*0028*/ 	.byte	0x04, 0x17
        /*002a*/ 	.short	(.L_61 - .L_60)
.L_60:
        /*002c*/ 	.word	0x00000000
        /*0030*/ 	.short	0x0000
        /*0032*/ 	.short	0x0000
        /*0034*/ 	.byte	0x00, 0xf5, 0x21, 0x00


	//----- nvinfo : EIATTR_SPARSE_MMA_MASK
	.align		4
.L_61:
        /*0038*/ 	.byte	0x03, 0x50
        /*003a*/ 	.short	0x0000


	//----- nvinfo : EIATTR_MAXREG_COUNT
	.align		4
        /*003c*/ 	.byte	0x03, 0x1b
        /*003e*/ 	.short	0x00ff


	//----- nvinfo : EIATTR_NUM_BARRIERS
	.align		4
        /*0040*/ 	.byte	0x02, 0x4c
        /*0042*/ 	.byte	0x01
	.zero		1


	//----- nvinfo : EIATTR_MERCURY_ISA_VERSION
	.align		4
        /*0044*/ 	.byte	0x03, 0x5f
        /*0046*/ 	.short	0x0101


	//----- nvinfo : EIATTR_VRC_CTA_INIT_COUNT
	.align		4
        /*0048*/ 	.byte	0x02, 0x4a
	.zero		1
	.zero		1


	//----- nvinfo : EIATTR_EXIT_INSTR_OFFSETS
	.align		4
        /*004c*/ 	.byte	0x04, 0x1c
        /*004e*/ 	.short	(.L_63 - .L_62)


	//   ....[0]....
.L_62:
        /*0050*/ 	.word	0x00000210


	//   ....[1]....
        /*0054*/ 	.word	0x00000290


	//----- nvinfo : EIATTR_CBANK_PARAM_SIZE
	.align		4
.L_63:
        /*0058*/ 	.byte	0x03, 0x19
        /*005a*/ 	.short	0x0014


	//----- nvinfo : EIATTR_PARAM_CBANK
	.align		4
        /*005c*/ 	.byte	0x04, 0x0a
        /*005e*/ 	.short	(.L_65 - .L_64)
	.align		4
.L_64:
        /*0060*/ 	.word	index@(.nv.constant0._Z17reduce_max_kernelPKfPfi)
        /*0064*/ 	.short	0x0380
        /*0066*/ 	.short	0x0014


	//----- nvinfo : EIATTR_SW_WAR
	.align		4
.L_65:
        /*0068*/ 	.byte	0x04, 0x36
        /*006a*/ 	.short	(.L_67 - .L_66)
.L_66:
        /*006c*/ 	.word	0x00000008
.L_67:


//--------------------- .nv.callgraph             --------------------------
	.section	.nv.callgraph,"",@"SHT_CUDA_CALLGRAPH"
	.align	4
	.sectionentsize	8
	.align		4
        /*0000*/ 	.word	0x00000000
	.align		4
        /*0004*/ 	.word	0xffffffff
	.align		4
        /*0008*/ 	.word	0x00000000
	.align		4
        /*000c*/ 	.word	0xfffffffe
	.align		4
        /*0010*/ 	.word	0x00000000
	.align		4
        /*0014*/ 	.word	0xfffffffd
	.align		4
        /*0018*/ 	.word	0x00000000
	.align		4
        /*001c*/ 	.word	0xfffffffc


//--------------------- .text._Z16normalize_kernelPfPKfi --------------------------
	.section	.text._Z16normalize_kernelPfPKfi,"ax",@progbits
	.align	128
        .global         _Z16normalize_kernelPfPKfi
        .type           _Z16normalize_kernelPfPKfi,@function
        .size           _Z16normalize_kernelPfPKfi,(.L_x_20 - _Z16normalize_kernelPfPKfi)
        .other          _Z16normalize_kernelPfPKfi,@"STO_CUDA_ENTRY STV_DEFAULT"
_Z16normalize_kernelPfPKfi:
.text._Z16normalize_kernelPfPKfi:
[----:B------:R-:W-:Y:S01]  /*0000*/  LDC R1, c[0x0][0x37c] ;  /* 0x0000df00ff017b82 */ /* 0x000fe20000000800 */
[----:B------:R-:W0:Y:S07]  /*0010*/  S2R R0, SR_TID.X ;  /* 0x0000000000007919 */ /* 0x000e2e0000002100 */
[----:B------:R-:W0:Y:S01]  /*0020*/  S2UR UR4, SR_CTAID.X ;  /* 0x00000000000479c3 */ /* 0x000e220000002500 */
[----:B------:R-:W1:Y:S07]  /*0030*/  LDCU UR5, c[0x0][0x390] ;  /* 0x00007200ff0577ac */ /* 0x000e6e0008000800 */
[----:B------:R-:W0:Y:S02]  /*0040*/  LDC R7, c[0x0][0x360] ;  /* 0x0000d800ff077b82 */ /* 0x000e240000000800 */
[----:B0-----:R-:W-:-:S05]  /*0050*/  IMAD R7, R7, UR4, R0 ;  /* 0x0000000407077c24 */ /* 0x001fca000f8e0200 */
[----:B-1----:R-:W-:-:S13]  /*0060*/  ISETP.GE.AND P0, PT, R7, UR5, PT ;  /* 0x0000000507007c0c */ /* 0x002fda000bf06270 */
[----:B------:R-:W-:Y:S05]  /*0070*/  @P0 EXIT ;  /* 0x000000000000094d */ /* 0x000fea0003800000 */
[----:B------:R-:W0:Y:S01]  /*0080*/  LDC.64 R2, c[0x0][0x388] ;  /* 0x0000e200ff027b82 */ /* 0x000e220000000a00 */
[----:B------:R-:W0:Y:S07]  /*0090*/  LDCU.64 UR4, c[0x0][0x358] ;  /* 0x00006b00ff0477ac */ /* 0x000e2e0008000a00 */
[----:B------:R-:W1:Y:S01]  /*00a0*/  LDC.64 R4, c[0x0][0x380] ;  /* 0x0000e000ff047b82 */ /* 0x000e620000000a00 */
[----:B0-----:R-:W2:Y:S01]  /*00b0*/  LDG.E R3, desc[UR4][R2.64] ;  /* 0x0000000402037981 */ /* 0x001ea2000c1e1900 */
[----:B-1----:R-:W-:-:S05]  /*00c0*/  IMAD.WIDE R4, R7, 0x4, R4 ;  /* 0x0000000407047825 */ /* 0x002fca00078e0204 */
[----:B------:R-:W3:Y:S01]  /*00d0*/  LDG.E R0, desc[UR4][R4.64] ;  /* 0x0000000404007981 */ /* 0x000ee2000c1e1900 */
[----:B------:R-:W-:Y:S01]  /*00e0*/  BSSY.RECONVERGENT B0, `(.L_x_0) ;  /* 0x000000c000007945 */ /* 0x000fe20003800200 */
[----:B--2---:R-:W0:Y:S08]  /*00f0*/  MUFU.RCP R6, R3 ;  /* 0x0000000300067308 */ /* 0x004e300000001000 */
[----:B---3--:R-:W1:Y:S01]  /*0100*/  FCHK P0, R0, R3 ;  /* 0x0000000300007302 */ /* 0x008e620000000000 */
[----:B0-----:R-:W-:-:S04]  /*0110*/  FFMA R7, -R3, R6, 1 ;  /* 0x3f80000003077423 */ /* 0x001fc80000000106 */
[----:B------:R-:W-:-:S04]  /*0120*/  FFMA R7, R6, R7, R6 ;  /* 0x0000000706077223 */ /* 0x000fc80000000006 */
[----:B------:R-:W-:-:S04]  /*0130*/  FFMA R6, R0, R7, RZ ;  /* 0x0000000700067223 */ /* 0x000fc800000000ff */
[----:B------:R-:W-:-:S04]  /*0140*/  FFMA R8, -R3, R6, R0 ;  /* 0x0000000603087223 */ /* 0x000fc80000000100 */
[----:B------:R-:W-:Y:S01]  /*0150*/  FFMA R7, R7, R8, R6 ;  /* 0x0000000807077223 */ /* 0x000fe20000000006 */
[----:B-1----:R-:W-:Y:S06]  /*0160*/  @!P0 BRA `(.L_x_1) ;  /* 0x00000000000c8947 */ /* 0x002fec0003800000 */
[----:B------:R-:W-:-:S07]  /*0170*/  MOV R2, 0x190 ;  /* 0x0000019000027802 */ /* 0x000fce0000000f00 */
[----:B------:R-:W-:Y:S05]  /*0180*/  CALL.REL.NOINC `($__internal_0_$__cuda_sm3x_div_rn_noftz_f32_slowpath) ;  /* 0x0000000000107944 */ /* 0x000fea0003c00000 */
[----:B------:R-:W-:-:S07]  /*0190*/  IMAD.MOV.U32 R7, RZ, RZ, R0 ;  /* 0x000000ffff077224 */ /* 0x000fce00078e0000 */
.L_x_1:
[----:B------:R-:W-:Y:S05]  /*01a0*/  BSYNC.RECONVERGENT B0 ;  /* 0x0000000000007941 */ /* 0x000fea0003800200 */
.L_x_0:
[----:B------:R-:W-:Y:S01]  /*01b0*/  STG.E desc[UR4][R4.64], R7 ;  /* 0x0000000704007986 */ /* 0x000fe2000c101904 */
[----:B------:R-:W-:Y:S05]  /*01c0*/  EXIT ;  /* 0x000000000000794d */ /* 0x000fea0003800000 */
        .weak           $__internal_0_$__cuda_sm3x_div_rn_noftz_f32_slowpath
        .type           $__internal_0_$__cuda_sm3x_div_rn_noftz_f32_slowpath,@function
        .size           $__internal_0_$__cuda_sm3x_div_rn_noftz_f32_slowpath,(.L_x_20 - $__internal_0_$__cuda_sm3x_div_rn_noftz_f32_slowpath)
$__internal_0_$__cuda_sm3x_div_rn_noftz_f32_slowpath:
[--C-:B------:R-:W-:Y:S01]  /*01d0*/  SHF.R.U32.HI R7, RZ, 0x17, R3.reuse ;  /* 0x00000017ff077819 */ /* 0x100fe20000011603 */
[----:B------:R-:W-:Y:S01]  /*01e0*/  BSSY.RECONVERGENT B1, `(.L_x_2) ;  /* 0x0000064000017945 */ /* 0x000fe20003800200 */
[--C-:B------:R-:W-:Y:S01]  /*01f0*/  SHF.R.U32.HI R6, RZ, 0x17, R0.reuse ;  /* 0x00000017ff067819 */ /* 0x100fe20000011600 */
[----:B------:R-:W-:Y:S01]  /*0200*/  IMAD.MOV.U32 R8, RZ, RZ, R0 ;  /* 0x000000ffff087224 */ /* 0x000fe200078e0000 */
[----:B------:R-:W-:Y:S01]  /*0210*/  LOP3.LUT R7, R7, 0xff, RZ, 0xc0, !PT ;  /* 0x000000ff07077812 */ /* 0x000fe200078ec0ff */
[----:B------:R-:W-:Y:S01]  /*0220*/  IMAD.MOV.U32 R9, RZ, RZ, R3 ;  /* 0x000000ffff097224 */ /* 0x000fe200078e0003 */
[----:B------:R-:W-:-:S03]  /*0230*/  LOP3.LUT R6, R6, 0xff, RZ, 0xc0, !PT ;  /* 0x000000ff06067812 */ /* 0x000fc600078ec0ff */
[----:B------:R-:W-:Y:S02]  /*0240*/  VIADD R12, R7, 0xffffffff ;  /* 0xffffffff070c7836 */ /* 0x000fe40000000000 */
[----:B------:R-:W-:-:S03]  /*0250*/  VIADD R11, R6, 0xffffffff ;  /* 0xffffffff060b7836 */ /* 0x000fc60000000000 */
[----:B------:R-:W-:-:S04]  /*0260*/  ISETP.GT.U32.AND P0, PT, R12, 0xfd, PT ;  /* 0x000000fd0c00780c */ /* 0x000fc80003f04070 */
[----:B------:R-:W-:-:S13]  /*0270*/  ISETP.GT.U32.OR P0, PT, R11, 0xfd, P0 ;  /* 0x000000fd0b00780c */ /* 0x000fda0000704470 */
[----:B------:R-:W-:Y:S01]  /*0280*/  @!P0 IMAD.MOV.U32 R10, RZ, RZ, RZ ;  /* 0x000000ffff0a8224 */ /* 0x000fe200078e00ff */
[----:B------:R-:W-:Y:S06]  /*0290*/  @!P0 BRA `(.L_x_3) ;  /* 0x00000000005c8947 */ /* 0x000fec0003800000 */
[----:B------:R-:W-:Y:S02]  /*02a0*/  FSETP.GTU.FTZ.AND P0, PT, |R0|, +INF , PT ;  /* 0x7f8000000000780b */ /* 0x000fe40003f1c200 */
[----:B------:R-:W-:-:S04]  /*02b0*/  FSETP.GTU.FTZ.AND P1, PT, |R3|, +INF , PT ;  /* 0x7f8000000300780b */ /* 0x000fc80003f3c200 */
[----:B------:R-:W-:-:S13]  /*02c0*/  PLOP3.LUT P0, PT, P0, P1, PT, 0xf8, 0x8f ;  /* 0x00000000008f781c */ /* 0x000fda0000703f70 */
[----:B------:R-:W-:Y:S05]  /*02d0*/  @P0 BRA `(.L_x_4) ;  /* 0x00000004004c0947 */ /* 0x000fea0003800000 */
[----:B------:R-:W-:-:S13]  /*02e0*/  LOP3.LUT P0, RZ, R9, 0x7fffffff, R8, 0xc8, !PT ;  /* 0x7fffffff09ff7812 */ /* 0x000fda000780c808 */
[----:B------:R-:W-:Y:S05]  /*02f0*/  @!P0 BRA `(.L_x_5) ;  /* 0x00000004003c8947 */ /* 0x000fea0003800000 */
[C---:B------:R-:W-:Y:S02]  /*0300*/  FSETP.NEU.FTZ.AND P2, PT, |R0|.reuse, +INF , PT ;  /* 0x7f8000000000780b */ /* 0x040fe40003f5d200 */
[----:B------:R-:W-:Y:S02]  /*0310*/  FSETP.NEU.FTZ.AND P1, PT, |R3|, +INF , PT ;  /* 0x7f8000000300780b */ /* 0x000fe40003f3d200 */
[----:B------:R-:W-:-:S11]  /*0320*/  FSETP.NEU.FTZ.AND P0, PT, |R0|, +INF , PT ;  /* 0x7f8000000000780b */ /* 0x000fd60003f1d200 */
[----:B------:R-:W-:Y:S05]  /*0330*/  @!P1 BRA !P2, `(.L_x_5) ;  /* 0x00000004002c9947 */ /* 0x000fea0005000000 */
[----:B------:R-:W-:-:S04]  /*0340*/  LOP3.LUT P2, RZ, R8, 0x7fffffff, RZ, 0xc0, !PT ;  /* 0x7fffffff08ff7812 */ /* 0x000fc8000784c0ff */
[----:B------:R-:W-:-:S13]  /*0350*/  PLOP3.LUT P1, PT, P1, P2, PT, 0x2f, 0xf2 ;  /* 0x0000000000f2781c */ /* 0x000fda0000f24577 */
[----:B------:R-:W-:Y:S05]  /*0360*/  @P1 BRA `(.L_x_6) ;  /* 0x0000000400181947 */ /* 0x000fea0003800000 */
[----:B------:R-:W-:-:S04]  /*0370*/  LOP3.LUT P1, RZ, R9, 0x7fffffff, RZ, 0xc0, !PT ;  /* 0x7fffffff09ff7812 */ /* 0x000fc8000782c0ff */
[----:B------:R-:W-:-:S13]  /*0380*/  PLOP3.LUT P0, PT, P0, P1, PT, 0x2f, 0xf2 ;  /* 0x0000000000f2781c */ /* 0x000fda0000702577 */
[----:B------:R-:W-:Y:S05]  /*0390*/  @P0 BRA `(.L_x_7) ;  /* 0x0000000400000947 */ /* 0x000fea0003800000 */
[----:B------:R-:W-:Y:S02]  /*03a0*/  ISETP.GE.AND P0, PT, R11, RZ, PT ;  /* 0x000000ff0b00720c */ /* 0x000fe40003f06270 */
[----:B------:R-:W-:-:S11]  /*03b0*/  ISETP.GE.AND P1, PT, R12, RZ, PT ;  /* 0x000000ff0c00720c */ /* 0x000fd60003f26270 */
[----:B------:R-:W-:Y:S02]  /*03c0*/  @P0 IMAD.MOV.U32 R10, RZ, RZ, RZ ;  /* 0x000000ffff0a0224 */ /* 0x000fe400078e00ff */
[----:B------:R-:W-:Y:S01]  /*03d0*/  @!P0 FFMA R8, R0, 1.84467440737095516160e+19, RZ ;  /* 0x5f80000000088823 */ /* 0x000fe200000000ff */
[----:B------:R-:W-:Y:S02]  /*03e0*/  @!P0 IMAD.MOV.U32 R10, RZ, RZ, -0x40 ;  /* 0xffffffc0ff0a8424 */ /* 0x000fe400078e00ff */
[----:B------:R-:W-:Y:S02]  /*03f0*/  @!P1 FFMA R9, R3, 1.84467440737095516160e+19, RZ ;  /* 0x5f80000003099823 */ /* 0x000fe400000000ff */
[----:B------:R-:W-:-:S07]  /*0400*/  @!P1 VIADD R10, R10, 0x40 ;  /* 0x000000400a0a9836 */ /* 0x000fce0000000000 */
.L_x_3:
[----:B------:R-:W-:Y:S01]  /*0410*/  LEA R0, R7, 0xc0800000, 0x17 ;  /* 0xc080000007007811 */ /* 0x000fe200078eb8ff */
[----:B------:R-:W-:Y:S01]  /*0420*/  VIADD R6, R6, 0xffffff81 ;  /* 0xffffff8106067836 */ /* 0x000fe20000000000 */
[----:B------:R-:W-:Y:S03]  /*0430*/  BSSY.RECONVERGENT B2, `(.L_x_8) ;  /* 0x0000035000027945 */ /* 0x000fe60003800200 */
[----:B------:R-:W-:Y:S01]  /*0440*/  IMAD.IADD R9, R9, 0x1, -R0 ;  /* 0x0000000109097824 */ /* 0x000fe200078e0a00 */
[C---:B------:R-:W-:Y:S01]  /*0450*/  IADD3 R7, PT, PT, R6.reuse, 0x7f, -R7 ;  /* 0x0000007f06077810 */ /* 0x040fe20007ffe807 */
[----:B------:R-:W-:Y:S02]  /*0460*/  IMAD R0, R6, -0x800000, R8 ;  /* 0xff80000006007824 */ /* 0x000fe400078e0208 */
[----:B------:R-:W0:Y:S01]  /*0470*/  MUFU.RCP R3, R9 ;  /* 0x0000000900037308 */ /* 0x000e220000001000 */
[----:B------:R-:W-:Y:S01]  /*0480*/  FADD.FTZ R11, -R9, -RZ ;  /* 0x800000ff090b7221 */ /* 0x000fe20000010100 */
[----:B------:R-:W-:-:S03]  /*0490*/  IMAD.IADD R7, R7, 0x1, R10 ;  /* 0x0000000107077824 */ /* 0x000fc600078e020a */
[----:B0-----:R-:W-:-:S04]  /*04a0*/  FFMA R12, R3, R11, 1 ;  /* 0x3f800000030c7423 */ /* 0x001fc8000000000b */
[----:B------:R-:W-:-:S04]  /*04b0*/  FFMA R12, R3, R12, R3 ;  /* 0x0000000c030c7223 */ /* 0x000fc80000000003 */
[----:B------:R-:W-:-:S04]  /*04c0*/  FFMA R3, R0, R12, RZ ;  /* 0x0000000c00037223 */ /* 0x000fc800000000ff */
[----:B------:R-:W-:-:S04]  /*04d0*/  FFMA R8, R11, R3, R0 ;  /* 0x000000030b087223 */ /* 0x000fc80000000000 */
[----:B------:R-:W-:-:S04]  /*04e0*/  FFMA R13, R12, R8, R3 ;  /* 0x000000080c0d7223 */ /* 0x000fc80000000003 */
[----:B------:R-:W-:-:S04]  /*04f0*/  FFMA R8, R11, R13, R0 ;  /* 0x0000000d0b087223 */ /* 0x000fc80000000000 */
[----:B------:R-:W-:-:S05]  /*0500*/  FFMA R0, R12, R8, R13 ;  /* 0x000000080c007223 */ /* 0x000fca000000000d */
[----:B------:R-:W-:-:S04]  /*0510*/  SHF.R.U32.HI R3, RZ, 0x17, R0 ;  /* 0x00000017ff037819 */ /* 0x000fc80000011600 */
[----:B------:R-:W-:-:S05]  /*0520*/  LOP3.LUT R3, R3, 0xff, RZ, 0xc0, !PT ;  /* 0x000000ff03037812 */ /* 0x000fca00078ec0ff */
[----:B------:R-:W-:-:S04]  /*0530*/  IMAD.IADD R9, R3, 0x1, R7 ;  /* 0x0000000103097824 */ /* 0x000fc800078e0207 */
[----:B------:R-:W-:-:S05]  /*0540*/  VIADD R3, R9, 0xffffffff ;  /* 0xffffffff09037836 */ /* 0x000fca0000000000 */
[----:B------:R-:W-:-:S13]  /*0550*/  ISETP.GE.U32.AND P0, PT, R3, 0xfe, PT ;  /* 0x000000fe0300780c */ /* 0x000fda0003f06070 */
[----:B------:R-:W-:Y:S05]  /*0560*/  @!P0 BRA `(.L_x_9) ;  /* 0x0000000000808947 */ /* 0x000fea0003800000 */
[----:B------:R-:W-:-:S13]  /*0570*/  ISETP.GT.AND P0, PT, R9, 0xfe, PT ;  /* 0x000000fe0900780c */ /* 0x000fda0003f04270 */
[----:B------:R-:W-:Y:S05]  /*0580*/  @P0 BRA `(.L_x_10) ;  /* 0x00000000006c0947 */ /* 0x000fea0003800000 */
[----:B------:R-:W-:-:S13]  /*0590*/  ISETP.GE.AND P0, PT, R9, 0x1, PT ;  /* 0x000000010900780c */ /* 0x000fda0003f06270 */
[----:B------:R-:W-:Y:S05]  /*05a0*/  @P0 BRA `(.L_x_11) ;  /* 0x0000000000740947 */ /* 0x000fea0003800000 */
[----:B------:R-:W-:Y:S02]  /*05b0*/  ISETP.GE.AND P0, PT, R9, -0x18, PT ;  /* 0xffffffe80900780c */ /* 0x000fe40003f06270 */
[----:B------:R-:W-:-:S11]  /*05c0*/  LOP3.LUT R0, R0, 0x80000000, RZ, 0xc0, !PT ;  /* 0x8000000000007812 */ /* 0x000fd600078ec0ff */
[----:B------:R-:W-:Y:S05]  /*05d0*/  @!P0 BRA `(.L_x_11) ;  /* 0x0000000000688947 */ /* 0x000fea0003800000 */
[CCC-:B------:R-:W-:Y:S01]  /*05e0*/  FFMA.RZ R3, R12.reuse, R8.reuse, R13.reuse ;  /* 0x000000080c037223 */ /* 0x1c0fe2000000c00d */
[CCC-:B------:R-:W-:Y:S01]  /*05f0*/  FFMA.RM R6, R12.reuse, R8.reuse, R13.reuse ;  /* 0x000000080c067223 */ /* 0x1c0fe2000000400d */
[C---:B------:R-:W-:Y:S02]  /*0600*/  ISETP.NE.AND P2, PT, R9.reuse, RZ, PT ;  /* 0x000000ff0900720c */ /* 0x040fe40003f45270 */
[----:B------:R-:W-:Y:S02]  /*0610*/  ISETP.NE.AND P1, PT, R9, RZ, PT ;  /* 0x000000ff0900720c */ /* 0x000fe40003f25270 */
[----:B------:R-:W-:Y:S01]  /*0620*/  LOP3.LUT R7, R3, 0x7fffff, RZ, 0xc0, !PT ;  /* 0x007fffff03077812 */ /* 0x000fe200078ec0ff */
[----:B------:R-:W-:Y:S01]  /*0630*/  FFMA.RP R3, R12, R8, R13 ;  /* 0x000000080c037223 */ /* 0x000fe2000000800d */
[----:B------:R-:W-:Y:S02]  /*0640*/  VIADD R8, R9, 0x20 ;  /* 0x0000002009087836 */ /* 0x000fe40000000000 */
[----:B------:R-:W-:Y:S01]  /*0650*/  LOP3.LUT R7, R7, 0x800000, RZ, 0xfc, !PT ;  /* 0x0080000007077812 */ /* 0x000fe200078efcff */
[----:B------:R-:W-:Y:S01]  /*0660*/  IMAD.MOV R9, RZ, RZ, -R9 ;  /* 0x000000ffff097224 */ /* 0x000fe200078e0a09 */
[----:B------:R-:W-:-:S02]  /*0670*/  FSETP.NEU.FTZ.AND P0, PT, R3, R6, PT ;  /* 0x000000060300720b */ /* 0x000fc40003f1d000 */
[----:B------:R-:W-:Y:S02]  /*0680*/  SHF.L.U32 R8, R7, R8, RZ ;  /* 0x0000000807087219 */ /* 0x000fe400000006ff */
[----:B------:R-:W-:Y:S02]  /*0690*/  SEL R6, R9, RZ, P2 ;  /* 0x000000ff09067207 */ /* 0x000fe40001000000 */
[----:B------:R-:W-:Y:S02]  /*06a0*/  ISETP.NE.AND P1, PT, R8, RZ, P1 ;  /* 0x000000ff0800720c */ /* 0x000fe40000f25270 */
[----:B------:R-:W-:Y:S02]  /*06b0*/  SHF.R.U32.HI R6, RZ, R6, R7 ;  /* 0x00000006ff067219 */ /* 0x000fe40000011607 */
[----:B------:R-:W-:Y:S02]  /*06c0*/  PLOP3.LUT P0, PT, P0, P1, PT, 0xf8, 0x8f ;  /* 0x00000000008f781c */ /* 0x000fe40000703f70 */
[----:B------:R-:W-:-:S02]  /*06d0*/  SHF.R.U32.HI R8, RZ, 0x1, R6 ;  /* 0x00000001ff087819 */ /* 0x000fc40000011606 */
[----:B------:R-:W-:-:S04]  /*06e0*/  SEL R3, RZ, 0x1, !P0 ;  /* 0x00000001ff037807 */ /* 0x000fc80004000000 */
[----:B------:R-:W-:-:S04]  /*06f0*/  LOP3.LUT R3, R3, 0x1, R8, 0xf8, !PT ;  /* 0x0000000103037812 */ /* 0x000fc800078ef808 */
[----:B------:R-:W-:-:S05]  /*0700*/  LOP3.LUT R3, R3, R6, RZ, 0xc0, !PT ;  /* 0x0000000603037212 */ /* 0x000fca00078ec0ff */
[----:B------:R-:W-:-:S05]  /*0710*/  IMAD.IADD R3, R8, 0x1, R3 ;  /* 0x0000000108037824 */ /* 0x000fca00078e0203 */
[----:B------:R-:W-:Y:S01]  /*0720*/  LOP3.LUT R0, R3, R0, RZ, 0xfc, !PT ;  /* 0x0000000003007212 */ /* 0x000fe200078efcff */
[----:B------:R-:W-:Y:S06]  /*0730*/  BRA `(.L_x_11) ;  /* 0x0000000000107947 */ /* 0x000fec0003800000 */
.L_x_10:
[----:B------:R-:W-:-:S04]  /*0740*/  LOP3.LUT R0, R0, 0x80000000, RZ, 0xc0, !PT ;  /* 0x8000000000007812 */ /* 0x000fc800078ec0ff */
[----:B------:R-:W-:Y:S01]  /*0750*/  LOP3.LUT R0, R0, 0x7f800000, RZ, 0xfc, !PT ;  /* 0x7f80000000007812 */ /* 0x000fe200078efcff */
[----:B------:R-:W-:Y:S06]  /*0760*/  BRA `(.L_x_11) ;  /* 0x0000000000047947 */ /* 0x000fec0003800000 */
.L_x_9:
[----:B------:R-:W-:-:S07]  /*0770*/  IMAD R0, R7, 0x800000, R0 ;  /* 0x0080000007007824 */ /* 0x000fce00078e0200 */
.L_x_11:
[----:B------:R-:W-:Y:S05]  /*0780*/  BSYNC.RECONVERGENT B2 ;  /* 0x0000000000027941 */ /* 0x000fea0003800200 */
.L_x_8:
[----:B------:R-:W-:Y:S05]  /*0790*/  BRA `(.L_x_12) ;  /* 0x0000000000207947 */ /* 0x000fea0003800000 */
.L_x_7:
[----:B------:R-:W-:-:S04]  /*07a0*/  LOP3.LUT R0, R9, 0x80000000, R8, 0x48, !PT ;  /* 0x8000000009007812 */ /* 0x000fc800078e4808 */
[----:B------:R-:W-:Y:S01]  /*07b0*/  LOP3.LUT R0, R0, 0x7f800000, RZ, 0xfc, !PT ;  /* 0x7f80000000007812 */ /* 0x000fe200078efcff */
[----:B------:R-:W-:Y:S06]  /*07c0*/  BRA `(.L_x_12) ;  /* 0x0000000000147947 */ /* 0x000fec0003800000 */
.L_x_6:
[----:B------:R-:W-:Y:S01]  /*07d0*/  LOP3.LUT R0, R9, 0x80000000, R8, 0x48, !PT ;  /* 0x8000000009007812 */ /* 0x000fe200078e4808 */
[----:B------:R-:W-:Y:S06]  /*07e0*/  BRA `(.L_x_12) ;  /* 0x00000000000c7947 */ /* 0x000fec0003800000 */
.L_x_5:
[----:B------:R-:W0:Y:S01]  /*07f0*/  MUFU.RSQ R0, -QNAN ;  /* 0xffc0000000007908 */ /* 0x000e220000001400 */
[----:B------:R-:W-:Y:S05]  /*0800*/  BRA `(.L_x_12) ;  /* 0x0000000000047947 */ /* 0x000fea0003800000 */
.L_x_4:
[----:B------:R-:W-:-:S07]  /*0810*/  FADD.FTZ R0, R0, R3 ;  /* 0x0000000300007221 */ /* 0x000fce0000010000 */
.L_x_12:
[----:B------:R-:W-:Y:S05]  /*0820*/  BSYNC.RECONVERGENT B1 ;  /* 0x0000000000017941 */ /* 0x000fea0003800200 */
.L_x_2:
[----:B------:R-:W-:-:S04]  /*0830*/  IMAD.MOV.U32 R3, RZ, RZ, 0x0 ;  /* 0x00000000ff037424 */ /* 0x000fc800078e00ff */
[----:B0-----:R-:W-:Y:S05]  /*0840*/  RET.REL.NODEC R2 `(_Z16normalize_kernelPfPKfi) ;  /* 0xfffffff402ec7950 */ /* 0x001fea0003c3ffff */
.L_x_13:
[----:B------:R-:W-:-:S00]  /*0850*/  BRA `(.L_x_13) ;  /* 0xfffffffc00fc7947 */ /* 0x000fc0000383ffff */
[----:B------:R-:W-:-:S00]  /*0860*/  NOP ;  /* 0x0000000000007918 */ /* 0x000fc00000000000 */
        /* <DEDUP_REMOVED lines=9> */
.L_x_20:


//--------------------- .text._Z17reduce_sum_kernelPKfPfS0_S1_i --------------------------
	.section	.text._Z17reduce_sum_kernelPKfPfS0_S1_i,"ax",@progbits
	.align	128
        .global         _Z17reduce_sum_kernelPKfPfS0_S1_i
        .type           _Z17reduce_sum_kernelPKfPfS0_S1_i,@function
        .size           _Z17reduce_sum_kernelPKfPfS0_S1_i,(.L_x_22 - _Z17reduce_sum_kernelPKfPfS0_S1_i)
        .other          _Z17reduce_sum_kernelPKfPfS0_S1_i,@"STO_CUDA_ENTRY STV_DEFAULT"
_Z17reduce_sum_kernelPKfPfS0_S1_i:
.text._Z17reduce_sum_kernelPKfPfS0_S1_i:
[----:B------:R-:W-:Y:S01]  /*0000*/  LDC R1, c[0x0][0x37c] ;  /* 0x0000df00ff017b82 */ /* 0x000fe20000000800 */
[----:B------:R-:W0:Y:S01]  /*0010*/  S2R R3, SR_TID.X ;  /* 0x0000000000037919 */ /* 0x000e220000002100 */
[----:B------:R-:W0:Y:S06]  /*0020*/  LDCU UR8, c[0x0][0x360] ;  /* 0x00006c00ff0877ac */ /* 0x000e2c0008000800 */
[----:B------:R-:W1:Y:S01]  /*0030*/  LDC.64 R6, c[0x0][0x380] ;  /* 0x0000e000ff067b82 */ /* 0x000e620000000a00 */
[----:B------:R-:W0:Y:S01]  /*0040*/  S2R R0, SR_CTAID.X ;  /* 0x0000000000007919 */ /* 0x000e220000002500 */
[----:B------:R-:W2:Y:S01]  /*0050*/  LDCU UR4, c[0x0][0x3a0] ;  /* 0x00007400ff0477ac */ /* 0x000ea20008000800 */
[----:B------:R-:W3:Y:S01]  /*0060*/  LDCU.64 UR6, c[0x0][0x358] ;  /* 0x00006b00ff0677ac */ /* 0x000ee20008000a00 */
[----:B0-----:R-:W-:-:S05]  /*0070*/  IMAD R9, R0, UR8, R3 ;  /* 0x0000000800097c24 */ /* 0x001fca000f8e0203 */
[----:B--2---:R-:W-:-:S13]  /*0080*/  ISETP.GE.AND P1, PT, R9, UR4, PT ;  /* 0x0000000409007c0c */ /* 0x004fda000bf26270 */
[----:B------:R-:W0:Y:S01]  /*0090*/  @!P1 LDC.64 R4, c[0x0][0x390] ;  /* 0x0000e400ff049b82 */ /* 0x000e220000000a00 */
[----:B-1----:R-:W-:-:S06]  /*00a0*/  @!P1 IMAD.WIDE R6, R9, 0x4, R6 ;  /* 0x0000000409069825 */ /* 0x002fcc00078e0206 */
[----:B---3--:R-:W2:Y:S04]  /*00b0*/  @!P1 LDG.E R7, desc[UR6][R6.64] ;  /* 0x0000000606079981 */ /* 0x008ea8000c1e1900 */
[----:B0-----:R-:W2:Y:S01]  /*00c0*/  @!P1 LDG.E R4, desc[UR6][R4.64] ;  /* 0x0000000604049981 */ /* 0x001ea2000c1e1900 */
[----:B------:R-:W-:Y:S01]  /*00d0*/  @!P1 MOV R11, 0x3bbb989d ;  /* 0x3bbb989d000b9802 */ /* 0x000fe20000000f00 */
[----:B------:R-:W0:Y:S01]  /*00e0*/  S2UR UR5, SR_CgaCtaId ;  /* 0x00000000000579c3 */ /* 0x000e220000008800 */
[----:B------:R-:W-:Y:S01]  /*00f0*/  @!P1 MOV R13, 0x437c0000 ;  /* 0x437c0000000d9802 */ /* 0x000fe20000000f00 */
[----:B------:R-:W-:Y:S01]  /*0100*/  UMOV UR4, 0x400 ;  /* 0x0000040000047882 */ /* 0x000fe20000000000 */
[----:B------:R-:W-:Y:S01]  /*0110*/  ISETP.NE.AND P0, PT, R3, RZ, PT ;  /* 0x000000ff0300720c */ /* 0x000fe20003f05270 */
[----:B0-----:R-:W-:Y:S01]  /*0120*/  ULEA UR4, UR5, UR4, 0x18 ;  /* 0x0000000405047291 */ /* 0x001fe2000f8ec0ff */
[----:B--2---:R-:W-:-:S03]  /*0130*/  @!P1 FADD R2, -R4, R7 ;  /* 0x0000000704029221 */ /* 0x004fc60000000100 */
[----:B------:R-:W0:Y:S01]  /*0140*/  LDC.64 R6, c[0x0][0x388] ;  /* 0x0000e200ff067b82 */ /* 0x000e220000000a00 */
[----:B------:R-:W-:-:S04]  /*0150*/  @!P1 FFMA.SAT R8, R2, R11, 0.5 ;  /* 0x3f00000002089423 */ /* 0x000fc8000000200b */
[----:B------:R-:W-:-:S04]  /*0160*/  @!P1 FFMA.RM R8, R8, R13, 12582913 ;  /* 0x4b40000108089423 */ /* 0x000fc8000000400d */
[C---:B------:R-:W-:Y:S01]  /*0170*/  @!P1 FADD R11, R8.reuse, -12583039 ;  /* 0xcb40007f080b9421 */ /* 0x040fe20000000000 */
[----:B------:R-:W-:-:S03]  /*0180*/  @!P1 SHF.L.U32 R8, R8, 0x17, RZ ;  /* 0x0000001708089819 */ /* 0x000fc600000006ff */
[----:B------:R-:W-:-:S04]  /*0190*/  @!P1 FFMA R11, R2, 1.4426950216293334961, -R11 ;  /* 0x3fb8aa3b020b9823 */ /* 0x000fc8000000080b */
[----:B------:R-:W-:Y:S01]  /*01a0*/  @!P1 FFMA R10, R2, 1.925963033500011079e-08, R11 ;  /* 0x32a57060020a9823 */ /* 0x000fe2000000000b */
[----:B------:R-:W-:Y:S01]  /*01b0*/  MOV R2, UR8 ;  /* 0x0000000800027c02 */ /* 0x000fe20008000f00 */
[----:B------:R-:W-:Y:S02]  /*01c0*/  HFMA2 R11, -RZ, RZ, 0, 0 ;  /* 0x00000000ff0b7431 */ /* 0x000fe400000001ff */
[----:B------:R-:W1:Y:S01]  /*01d0*/  @!P1 MUFU.EX2 R5, R10 ;  /* 0x0000000a00059308 */ /* 0x000e620000000800 */
[----:B------:R-:W-:Y:S01]  /*01e0*/  ISETP.GE.U32.AND P2, PT, R2, 0x2, PT ;  /* 0x000000020200780c */ /* 0x000fe20003f46070 */
[----:B-1----:R-:W-:Y:S01]  /*01f0*/  @!P1 FMUL R11, R8, R5 ;  /* 0x00000005080b9220 */ /* 0x002fe20000400000 */
[----:B------:R-:W-:Y:S01]  /*0200*/  LEA R8, R3, UR4, 0x2 ;  /* 0x0000000403087c11 */ /* 0x000fe2000f8e10ff */
[----:B0-----:R-:W-:-:S04]  /*0210*/  @!P1 IMAD.WIDE R4, R9, 0x4, R6 ;  /* 0x0000000409049825 */ /* 0x001fc800078e0206 */
[----:B------:R0:W-:Y:S04]  /*0220*/  STS [R8], R11 ;  /* 0x0000000b08007388 */ /* 0x0001e80000000800 */
[----:B------:R0:W-:Y:S01]  /*0230*/  @!P1 STG.E desc[UR6][R4.64], R11 ;  /* 0x0000000b04009986 */ /* 0x0001e2000c101906 */
[----:B------:R-:W-:Y:S06]  /*0240*/  BAR.SYNC.DEFER_BLOCKING 0x0 ;  /* 0x0000000000007b1d */ /* 0x000fec0000010000 */
[----:B------:R-:W-:Y:S05]  /*0250*/  @!P2 BRA `(.L_x_14) ;  /* 0x00000000002ca947 */ /* 0x000fea0003800000 */
.L_x_15:
[----:B------:R-:W-:-:S04]  /*0260*/  SHF.R.U32.HI R6, RZ, 0x1, R2 ;  /* 0x00000001ff067819 */ /* 0x000fc80000011602 */
[----:B------:R-:W-:-:S13]  /*0270*/  ISETP.GE.U32.AND P1, PT, R3, R6, PT ;  /* 0x000000060300720c */ /* 0x000fda0003f26070 */
[----:B0-----:R-:W-:Y:S01]  /*0280*/  @!P1 LEA R4, R6, R8, 0x2 ;  /* 0x0000000806049211 */ /* 0x001fe200078e10ff */
[----:B------:R-:W-:Y:S05]  /*0290*/  @!P1 LDS R5, [R8] ;  /* 0x0000000008059984 */ /* 0x000fea0000000800 */
[----:B------:R-:W0:Y:S02]  /*02a0*/  @!P1 LDS R4, [R4] ;  /* 0x0000000004049984 */ /* 0x000e240000000800 */
[----:B0-----:R-:W-:-:S05]  /*02b0*/  @!P1 FADD R5, R4, R5 ;  /* 0x0000000504059221 */ /* 0x001fca0000000000 */
[----:B------:R1:W-:Y:S01]  /*02c0*/  @!P1 STS [R8], R5 ;  /* 0x0000000508009388 */ /* 0x0003e20000000800 */
[----:B------:R-:W-:Y:S01]  /*02d0*/  BAR.SYNC.DEFER_BLOCKING 0x0 ;  /* 0x0000000000007b1d */ /* 0x000fe20000010000 */
[----:B------:R-:W-:Y:S02]  /*02e0*/  ISETP.GT.U32.AND P1, PT, R2, 0x3, PT ;  /* 0x000000030200780c */ /* 0x000fe40003f24070 */
[----:B------:R-:W-:-:S11]  /*02f0*/  MOV R2, R6 ;  /* 0x0000000600027202 */ /* 0x000fd60000000f00 */
[----:B-1----:R-:W-:Y:S05]  /*0300*/  @P1 BRA `(.L_x_15) ;  /* 0xfffffffc00d41947 */ /* 0x002fea000383ffff */
.L_x_14:
[----:B------:R-:W-:Y:S05]  /*0310*/  @P0 EXIT ;  /* 0x000000000000094d */ /* 0x000fea0003800000 */
[----:B------:R-:W1:Y:S01]  /*0320*/  S2UR UR5, SR_CgaCtaId ;  /* 0x00000000000579c3 */ /* 0x000e620000008800 */
[----:B------:R-:W-:-:S07]  /*0330*/  UMOV UR4, 0x400 ;  /* 0x0000040000047882 */ /* 0x000fce0000000000 */
[----:B------:R-:W2:Y:S01]  /*0340*/  LDC.64 R2, c[0x0][0x398] ;  /* 0x0000e600ff027b82 */ /* 0x000ea20000000a00 */
[----:B-1----:R-:W-:Y:S01]  /*0350*/  ULEA UR4, UR5, UR4, 0x18 ;  /* 0x0000000405047291 */ /* 0x002fe2000f8ec0ff */
[----:B--2---:R-:W-:-:S08]  /*0360*/  IMAD.WIDE.U32 R2, R0, 0x4, R2 ;  /* 0x0000000400027825 */ /* 0x004fd000078e0002 */
[----:B0-----:R-:W0:Y:S04]  /*0370*/  LDS R5, [UR4] ;  /* 0x00000004ff057984 */ /* 0x001e280008000800 */
[----:B0-----:R-:W-:Y:S01]  /*0380*/  STG.E desc[UR6][R2.64], R5 ;  /* 0x0000000502007986 */ /* 0x001fe2000c101906 */
[----:B------:R-:W-:Y:S05]  /*0390*/  EXIT ;  /* 0x000000000000794d */ /* 0x000fea0003800000 */
.L_x_16:
        /* <DEDUP_REMOVED lines=14> */
.L_x_22:


//--------------------- .text._Z17reduce_max_kernelPKfPfi --------------------------
	.section	.text._Z17reduce_max_kernelPKfPfi,"ax",@progbits
	.align	128
        .global         _Z17reduce_max_kernelPKfPfi
        .type           _Z17reduce_max_kernelPKfPfi,@function
        .size           _Z17reduce_max_kernelPKfPfi,(.L_x_23 - _Z17reduce_max_kernelPKfPfi)
        .other          _Z17reduce_max_kernelPKfPfi,@"STO_CUDA_ENTRY STV_DEFAULT"
_Z17reduce_max_kernelPKfPfi:
.text._Z17reduce_max_kernelPKfPfi:
[----:B------:R-:W-:Y:S01]  /*0000*/  LDC R1, c[0x0][0x37c] ;  /* 0x0000df00ff017b82 */ /* 0x000fe20000000800 */
[----:B------:R-:W0:Y:S01]  /*0010*/  S2R R6, SR_TID.X ;  /* 0x0000000000067919 */ /* 0x000e220000002100 */
[----:B------:R-:W0:Y:S01]  /*0020*/  LDCU UR8, c[0x0][0x360] ;  /* 0x00006c00ff0877ac */ /* 0x000e220008000800 */
[----:B------:R-:W-:Y:S01]  /*0030*/  IMAD.MOV.U32 R4, RZ, RZ, -0x800001 ;  /* 0xff7fffffff047424 */ /* 0x000fe200078e00ff */
[----:B------:R-:W0:Y:S01]  /*0040*/  S2R R7, SR_CTAID.X ;  /* 0x0000000000077919 */ /* 0x000e220000002500 */
[----:B------:R-:W1:Y:S01]  /*0050*/  LDCU UR4, c[0x0][0x390] ;  /* 0x00007200ff0477ac */ /* 0x000e620008000800 */
[----:B------:R-:W2:Y:S01]  /*0060*/  LDCU.64 UR6, c[0x0][0x358] ;  /* 0x00006b00ff0677ac */ /* 0x000ea20008000a00 */
[----:B0-----:R-:W-:-:S05]  /*0070*/  IMAD R5, R7, UR8, R6 ;  /* 0x0000000807057c24 */ /* 0x001fca000f8e0206 */
[----:B-1----:R-:W-:-:S13]  /*0080*/  ISETP.GE.AND P0, PT, R5, UR4, PT ;  /* 0x0000000405007c0c */ /* 0x002fda000bf06270 */
[----:B------:R-:W0:Y:S02]  /*0090*/  @!P0 LDC.64 R2, c[0x0][0x380] ;  /* 0x0000e000ff028b82 */ /* 0x000e240000000a00 */
[----:B0-----:R-:W-:-:S05]  /*00a0*/  @!P0 IMAD.WIDE R2, R5, 0x4, R2 ;  /* 0x0000000405028825 */ /* 0x001fca00078e0202 */
[----:B--2---:R-:W2:Y:S01]  /*00b0*/  @!P0 LDG.E R4, desc[UR6][R2.64] ;  /* 0x0000000602048981 */ /* 0x004ea2000c1e1900 */
[----:B------:R-:W0:Y:S01]  /*00c0*/  S2UR UR5, SR_CgaCtaId ;  /* 0x00000000000579c3 */ /* 0x000e220000008800 */
[----:B------:R-:W-:Y:S01]  /*00d0*/  IMAD.U32 R0, RZ, RZ, UR8 ;  /* 0x00000008ff007e24 */ /* 0x000fe2000f8e00ff */
[----:B------:R-:W-:Y:S01]  /*00e0*/  UMOV UR4, 0x400 ;  /* 0x0000040000047882 */ /* 0x000fe20000000000 */
[----:B------:R-:W-:-:S03]  /*00f0*/  ISETP.NE.AND P0, PT, R6, RZ, PT ;  /* 0x000000ff0600720c */ /* 0x000fc60003f05270 */
[----:B------:R-:W-:Y:S01]  /*0100*/  ISETP.GE.U32.AND P1, PT, R0, 0x2, PT ;  /* 0x000000020000780c */ /* 0x000fe20003f26070 */
[----:B0-----:R-:W-:-:S06]  /*0110*/  ULEA UR4, UR5, UR4, 0x18 ;  /* 0x0000000405047291 */ /* 0x001fcc000f8ec0ff */
[----:B------:R-:W-:-:S05]  /*0120*/  LEA R5, R6, UR4, 0x2 ;  /* 0x0000000406057c11 */ /* 0x000fca000f8e10ff */
[----:B--2---:R0:W-:Y:S01]  /*0130*/  STS [R5], R4 ;  /* 0x0000000405007388 */ /* 0x0041e20000000800 */
[----:B------:R-:W-:Y:S06]  /*0140*/  BAR.SYNC.DEFER_BLOCKING 0x0 ;  /* 0x0000000000007b1d */ /* 0x000fec0000010000 */
[----:B------:R-:W-:Y:S05]  /*0150*/  @!P1 BRA `(.L_x_17) ;  /* 0x00000000002c9947 */ /* 0x000fea0003800000 */
.L_x_18:
[----:B0-----:R-:W-:-:S04]  /*0160*/  SHF.R.U32.HI R4, RZ, 0x1, R0 ;  /* 0x00000001ff047819 */ /* 0x001fc80000011600 */
[----:B------:R-:W-:-:S13]  /*0170*/  ISETP.GE.U32.AND P1, PT, R6, R4, PT ;  /* 0x000000040600720c */ /* 0x000fda0003f26070 */
[----:B------:R-:W-:Y:S01]  /*0180*/  @!P1 IMAD R3, R4, 0x4, R5 ;  /* 0x0000000404039824 */ /* 0x000fe200078e0205 */
[----:B------:R-:W-:Y:S05]  /*0190*/  @!P1 LDS R2, [R5] ;  /* 0x0000000005029984 */ /* 0x000fea0000000800 */
[----:B------:R-:W0:Y:S02]  /*01a0*/  @!P1 LDS R3, [R3] ;  /* 0x0000000003039984 */ /* 0x000e240000000800 */
[----:B0-----:R-:W-:-:S05]  /*01b0*/  @!P1 FMNMX R2, R2, R3, !PT ;  /* 0x0000000302029209 */ /* 0x001fca0007800000 */
[----:B------:R1:W-:Y:S01]  /*01c0*/  @!P1 STS [R5], R2 ;  /* 0x0000000205009388 */ /* 0x0003e20000000800 */
[----:B------:R-:W-:Y:S01]  /*01d0*/  BAR.SYNC.DEFER_BLOCKING 0x0 ;  /* 0x0000000000007b1d */ /* 0x000fe20000010000 */
[----:B------:R-:W-:Y:S01]  /*01e0*/  ISETP.GT.U32.AND P1, PT, R0, 0x3, PT ;  /* 0x000000030000780c */ /* 0x000fe20003f24070 */
[----:B------:R-:W-:-:S12]  /*01f0*/  IMAD.MOV.U32 R0, RZ, RZ, R4 ;  /* 0x000000ffff007224 */ /* 0x000fd800078e0004 */
[----:B-1----:R-:W-:Y:S05]  /*0200*/  @P1 BRA `(.L_x_18) ;  /* 0xfffffffc00d41947 */ /* 0x002fea000383ffff */
.L_x_17:
        /* <DEDUP_REMOVED lines=9> */
.L_x_19:
        /* <DEDUP_REMOVED lines=14> */
.L_x_23:


//--------------------- .nv.shared.reserved.0     --------------------------
	.section	.nv.shared.reserved.0,"aw",@nobits
	.weak		__nv_reservedSMEM_offset_0_alias
	.size		__nv_reservedSMEM_offset_0_alias, 0, 64
	.other		__nv_reservedSMEM_offset_0_alias,@"STO_CUDA_RESERVED_SHARED STV_DEFAULT"
__nv_reservedSMEM_offset_0_alias:
	.zero		0
	.zero		64


//--------------------- .nv.shared._Z17reduce_sum_kernelPKfPfS0_S1_i --------------------------
	.section	.nv.shared._Z17reduce_sum_kernelPKfPfS0_S1_i,"aw",@nobits
	.sectionflags	@""
	.align	4
.nv.shared._Z17reduce_sum_kernelPKfPfS0_S1_i:
	.zero		2048


//--------------------- .nv.shared._Z17reduce_max_kernelPKfPfi --------------------------
	.section	.nv.shared._Z17reduce_max_kernelPKfPfi,"aw",@nobits
	.sectionflags	@""
	.align	4
.nv.shared._Z17reduce_max_kernelPKfPfi:
	.zero		2048


//--------------------- .nv.constant0._Z16normalize_kernelPfPKfi --------------------------
	.section	.nv.constant0._Z16normalize_kernelPfPKfi,"a",@progbits
	.sectionflags	@""
	.align	4
.nv.constant0._Z16normalize_kernelPfPKfi:
	.zero		916


//--------------------- .nv.constant0._Z17reduce_sum_kernelPKfPfS0_S1_i --------------------------
	.section	.nv.constant0._Z17reduce_sum_kernelPKfPfS0_S1_i,"a",@progbits
	.sectionflags	@""
	.align	4
.nv.constant0._Z17reduce_sum_kernelPKfPfS0_S1_i:
	.zero		932


//--------------------- .nv.constant0._Z17reduce_max_kernelPKfPfi --------------------------
	.section	.nv.constant0._Z17reduce_max_kernelPKfPfi,"a",@progbits
	.sectionflags	@""
	.align	4
.nv.constant0._Z17reduce_max_kernelPKfPfi:
	.zero		916


//--------------------- SYMBOLS --------------------------

	.type		.nv.reservedSmem.offset0,@object
	.size		.nv.reservedSmem.offset0,0x4
	.type		.nv.reservedSmem.cap,@object
	.size		.nv.reservedSmem.cap,0x4
